//
// Generated by NVIDIA NVVM Compiler
//
// Compiler Build ID: CL-36424714
// Cuda compilation tools, release 13.0, V13.0.88
// Based on NVVM 20.0.0
//

.version 9.0
.target sm_100
.address_size 64

	// .globl	_Z6vecaddiPKfS0_Pf

.visible .entry _Z6vecaddiPKfS0_Pf(
	.param .u32 _Z6vecaddiPKfS0_Pf_param_0,
	.param .u64 .ptr .align 1 _Z6vecaddiPKfS0_Pf_param_1,
	.param .u64 .ptr .align 1 _Z6vecaddiPKfS0_Pf_param_2,
	.param .u64 .ptr .align 1 _Z6vecaddiPKfS0_Pf_param_3
)
{
	.reg .pred 	%p<2>;
	.reg .b32 	%r<6>;
	.reg .b32 	%f<4>;
	.reg .b64 	%rd<11>;

	ld.param.u32 	%r2, [_Z6vecaddiPKfS0_Pf_param_0];
	ld.param.u64 	%rd1, [_Z6vecaddiPKfS0_Pf_param_1];
	ld.param.u64 	%rd2, [_Z6vecaddiPKfS0_Pf_param_2];
	ld.param.u64 	%rd3, [_Z6vecaddiPKfS0_Pf_param_3];
	mov.u32 	%r3, %ctaid.x;
	mov.u32 	%r4, %ntid.x;
	mov.u32 	%r5, %tid.x;
	mad.lo.s32 	%r1, %r3, %r4, %r5;
	setp.ge.s32 	%p1, %r1, %r2;
	@%p1 bra 	$L__BB0_2;
	cvta.to.global.u64 	%rd4, %rd1;
	cvta.to.global.u64 	%rd5, %rd2;
	cvta.to.global.u64 	%rd6, %rd3;
	mul.wide.s32 	%rd7, %r1, 4;
	add.s64 	%rd8, %rd4, %rd7;
	ld.global.f32 	%f1, [%rd8];
	add.s64 	%rd9, %rd5, %rd7;
	ld.global.f32 	%f2, [%rd9];
	add.f32 	%f3, %f1, %f2;
	add.s64 	%rd10, %rd6, %rd7;
	st.global.f32 	[%rd10], %f3;
$L__BB0_2:
	ret;

}


// ===== COMPILED SASS (sm_100) =====

	.target	sm_100

	.elftype	@"ET_EXEC"


//--------------------- .note.nv.tkinfo           --------------------------
	.section	.note.nv.tkinfo,"",@"SHT_NOTE"
	.sectionflags	@"SHF_NOTE_NV_TKINFO"
	.tkinfo
        /*0018*/ 	.word	0x00000002
        /*0030*/ 	.string	""
        /*0030*/ 	.string	"ptxas"
        /*0030*/ 	.string	"Cuda compilation tools, release 13.0, V13.0.88"
        /*0030*/ 	.string	"Build cuda_13.0.r13.0/compiler.36424714_0"
        /*0030*/ 	.string	"-arch sm_100 -m 64 "



//--------------------- .note.nv.cuinfo           --------------------------
	.section	.note.nv.cuinfo,"",@"SHT_NOTE"
	.sectionflags	@"SHF_NOTE_NV_CUINFO"
        /*0018*/ 	.short	0x0002
        /*001a*/ 	.short	0x0064
        /*001c*/ 	.short	0x0082
	.zero		2


//--------------------- .nv.info                  --------------------------
	.section	.nv.info,"",@"SHT_CUDA_INFO"
	.align	4


	//----- nvinfo : EIATTR_REGCOUNT
	.align		4
        /*0000*/ 	.byte	0x04, 0x2f
        /*0002*/ 	.short	(.L_1 - .L_0)
	.align		4
.L_0:
        /*0004*/ 	.word	index@(_Z6vecaddiPKfS0_Pf)
        /*0008*/ 	.word	0x0000000c


	//----- nvinfo : EIATTR_FRAME_SIZE
	.align		4
.L_1:
        /*000c*/ 	.byte	0x04, 0x11
        /*000e*/ 	.short	(.L_3 - .L_2)
	.align		4
.L_2:
        /*0010*/ 	.word	index@(_Z6vecaddiPKfS0_Pf)
        /*0014*/ 	.word	0x00000000


	//----- nvinfo : EIATTR_MIN_STACK_SIZE
	.align		4
.L_3:
        /*0018*/ 	.byte	0x04, 0x12
        /*001a*/ 	.short	(.L_5 - .L_4)
	.align		4
.L_4:
        /*001c*/ 	.word	index@(_Z6vecaddiPKfS0_Pf)
        /*0020*/ 	.word	0x00000000
.L_5:


//--------------------- .nv.compat                --------------------------
	.section	.nv.compat,"",@"SHT_CUDA_COMPAT_INFO"
	.align	4
        /*0000*/ 	.byte	0x02, 0x09, 0x00, 0x00, 0x02, 0x02, 0x01, 0x00, 0x02, 0x05, 0x05, 0x00, 0x03, 0x07, 0x01, 0x01
        /*0010*/ 	.byte	0x02, 0x03, 0x00, 0x00, 0x02, 0x06, 0x01, 0x00, 0x04, 0x0b, 0x08, 0x00, 0x09, 0x00, 0x00, 0x00
        /*0020*/ 	.byte	0x00, 0x00, 0x00, 0x00


//--------------------- .nv.info._Z6vecaddiPKfS0_Pf --------------------------
	.section	.nv.info._Z6vecaddiPKfS0_Pf,"",@"SHT_CUDA_INFO"
	.sectionflags	@""
	.align	4


	//----- nvinfo : EIATTR_CUDA_API_VERSION
	.align		4
        /*0000*/ 	.byte	0x04, 0x37
        /*0002*/ 	.short	(.L_7 - .L_6)
.L_6:
        /*0004*/ 	.word	0x00000082


	//----- nvinfo : EIATTR_KPARAM_INFO
	.align		4
.L_7:
        /*0008*/ 	.byte	0x04, 0x17
        /*000a*/ 	.short	(.L_9 - .L_8)
.L_8:
        /*000c*/ 	.word	0x00000000
        /*0010*/ 	.short	0x0003
        /*0012*/ 	.short	0x0018
        /*0014*/ 	.byte	0x00, 0xf5, 0x21, 0x00


	//----- nvinfo : EIATTR_KPARAM_INFO
	.align		4
.L_9:
        /*0018*/ 	.byte	0x04, 0x17
        /*001a*/ 	.short	(.L_11 - .L_10)
.L_10:
        /*001c*/ 	.word	0x00000000
        /*0020*/ 	.short	0x0002
        /*0022*/ 	.short	0x0010
        /*0024*/ 	.byte	0x00, 0xf5, 0x21, 0x00


	//----- nvinfo : EIATTR_KPARAM_INFO
	.align		4
.L_11:
        /*0028*/ 	.byte	0x04, 0x17
        /*002a*/ 	.short	(.L_13 - .L_12)
.L_12:
        /*002c*/ 	.word	0x00000000
        /*0030*/ 	.short	0x0001
        /*0032*/ 	.short	0x0008
        /*0034*/ 	.byte	0x00, 0xf5, 0x21, 0x00


	//----- nvinfo : EIATTR_KPARAM_INFO
	.align		4
.L_13:
        /*0038*/ 	.byte	0x04, 0x17
        /*003a*/ 	.short	(.L_15 - .L_14)
.L_14:
        /*003c*/ 	.word	0x00000000
        /*0040*/ 	.short	0x0000
        /*0042*/ 	.short	0x0000
        /*0044*/ 	.byte	0x00, 0xf0, 0x11, 0x00


	//----- nvinfo : EIATTR_SPARSE_MMA_MASK
	.align		4
.L_15:
        /*0048*/ 	.byte	0x03, 0x50
        /*004a*/ 	.short	0x0000


	//----- nvinfo : EIATTR_MAXREG_COUNT
	.align		4
        /*004c*/ 	.byte	0x03, 0x1b
        /*004e*/ 	.short	0x00ff


	//----- nvinfo : EIATTR_MERCURY_ISA_VERSION
	.align		4
        /*0050*/ 	.byte	0x03, 0x5f
        /*0052*/ 	.short	0x0101


	//----- nvinfo : EIATTR_VRC_CTA_INIT_COUNT
	.align		4
        /*0054*/ 	.byte	0x02, 0x4a
	.zero		1
	.zero		1


	//----- nvinfo : EIATTR_EXIT_INSTR_OFFSETS
	.align		4
        /*0058*/ 	.byte	0x04, 0x1c
        /*005a*/ 	.short	(.L_17 - .L_16)


	//   ....[0]....
.L_16:
        /*005c*/ 	.word	0x00000070


	//   ....[1]....
        /*0060*/ 	.word	0x00000130


	//----- nvinfo : EIATTR_CBANK_PARAM_SIZE
	.align		4
.L_17:
        /*0064*/ 	.byte	0x03, 0x19
        /*0066*/ 	.short	0x0020


	//----- nvinfo : EIATTR_PARAM_CBANK
	.align		4
        /*0068*/ 	.byte	0x04, 0x0a
        /*006a*/ 	.short	(.L_19 - .L_18)
	.align		4
.L_18:
        /*006c*/ 	.word	index@(.nv.constant0._Z6vecaddiPKfS0_Pf)
        /*0070*/ 	.short	0x0380
        /*0072*/ 	.short	0x0020


	//----- nvinfo : EIATTR_SW_WAR
	.align		4
.L_19:
        /*0074*/ 	.byte	0x04, 0x36
        /*0076*/ 	.short	(.L_21 - .L_20)
.L_20:
        /*0078*/ 	.word	0x00000008
.L_21:


//--------------------- .nv.callgraph             --------------------------
	.section	.nv.callgraph,"",@"SHT_CUDA_CALLGRAPH"
	.align	4
	.sectionentsize	8
	.align		4
        /*0000*/ 	.word	0x00000000
	.align		4
        /*0004*/ 	.word	0xffffffff
	.align		4
        /*0008*/ 	.word	0x00000000
	.align		4
        /*000c*/ 	.word	0xfffffffe
	.align		4
        /*0010*/ 	.word	0x00000000
	.align		4
        /*0014*/ 	.word	0xfffffffd
	.align		4
        /*0018*/ 	.word	0x00000000
	.align		4
        /*001c*/ 	.word	0xfffffffc


//--------------------- .text._Z6vecaddiPKfS0_Pf  --------------------------
	.section	.text._Z6vecaddiPKfS0_Pf,"ax",@progbits
	.align	128
        .global         _Z6vecaddiPKfS0_Pf
        .type           _Z6vecaddiPKfS0_Pf,@function
        .size           _Z6vecaddiPKfS0_Pf,(.L_x_1 - _Z6vecaddiPKfS0_Pf)
        .other          _Z6vecaddiPKfS0_Pf,@"STO_CUDA_ENTRY STV_DEFAULT"
_Z6vecaddiPKfS0_Pf:
.text._Z6vecaddiPKfS0_Pf:
[----:B------:R-:W-:Y:S01]  /*0000*/  LDC R1, c[0x0][0x37c] ;  /* 0x0000df00ff017b82 */ /* 0x000fe20000000800 */
[----:B------:R-:W0:Y:S07]  /*0010*/  S2R R0, SR_TID.X ;  /* 0x0000000000007919 */ /* 0x000e2e0000002100 */
[----:B------:R-:W0:Y:S01]  /*0020*/  S2UR UR4, SR_CTAID.X ;  /* 0x00000000000479c3 */ /* 0x000e220000002500 */
[----:B------:R-:W1:Y:S07]  /*0030*/  LDCU UR5, c[0x0][0x380] ;  /* 0x00007000ff0577ac */ /* 0x000e6e0008000800 */
[----:B------:R-:W0:Y:S02]  /*0040*/  LDC R9, c[0x0][0x360] ;  /* 0x0000d800ff097b82 */ /* 0x000e240000000800 */
[----:B0-----:R-:W-:-:S05]  /*0050*/  IMAD R9, R9, UR4, R0 ;  /* 0x0000000409097c24 */ /* 0x001fca000f8e0200 */
[----:B-1----:R-:W-:-:S13]  /*0060*/  ISETP.GE.AND P0, PT, R9, UR5, PT ;  /* 0x0000000509007c0c */ /* 0x002fda000bf06270 */
[----:B------:R-:W-:Y:S05]  /*0070*/  @P0 EXIT ;  /* 0x000000000000094d */ /* 0x000fea0003800000 */
[----:B------:R-:W0:Y:S01]  /*0080*/  LDC.64 R2, c[0x0][0x388] ;  /* 0x0000e200ff027b82 */ /* 0x000e220000000a00 */
[----:B------:R-:W1:Y:S07]  /*0090*/  LDCU.64 UR4, c[0x0][0x358] ;  /* 0x00006b00ff0477ac */ /* 0x000e6e0008000a00 */
[----:B------:R-:W2:Y:S08]  /*00a0*/  LDC.64 R4, c[0x0][0x390] ;  /* 0x0000e400ff047b82 */ /* 0x000eb00000000a00 */
[----:B------:R-:W3:Y:S01]  /*00b0*/  LDC.64 R6, c[0x0][0x398] ;  /* 0x0000e600ff067b82 */ /* 0x000ee20000000a00 */
[----:B0-----:R-:W-:-:S06]  /*00c0*/  IMAD.WIDE R2, R9, 0x4, R2 ;  /* 0x0000000409027825 */ /* 0x001fcc00078e0202 */
[----:B-1----:R-:W4:Y:S01]  /*00d0*/  LDG.E R2, desc[UR4][R2.64] ;  /* 0x0000000402027981 */ /* 0x002f22000c1e1900 */
[----:B--2---:R-:W-:-:S06]  /*00e0*/  IMAD.WIDE R4, R9, 0x4, R4 ;  /* 0x0000000409047825 */ /* 0x004fcc00078e0204 */
[----:B------:R-:W4:Y:S01]  /*00f0*/  LDG.E R5, desc[UR4][R4.64] ;  /* 0x0000000404057981 */ /* 0x000f22000c1e1900 */
[----:B---3--:R-:W-:-:S04]  /*0100*/  IMAD.WIDE R6, R9, 0x4, R6 ;  /* 0x0000000409067825 */ /* 0x008fc800078e0206 */
[----:B----4-:R-:W-:-:S05]  /*0110*/  FADD R9, R2, R5 ;  /* 0x0000000502097221 */ /* 0x010fca0000000000 */
[----:B------:R-:W-:Y:S01]  /*0120*/  STG.E desc[UR4][R6.64], R9 ;  /* 0x0000000906007986 */ /* 0x000fe2000c101904 */
[----:B------:R-:W-:Y:S05]  /*0130*/  EXIT ;  /* 0x000000000000794d */ /* 0x000fea0003800000 */
.L_x_0:
[----:B------:R-:W-:-:S00]  /*0140*/  BRA `(.L_x_0) ;  /* 0xfffffffc00fc7947 */ /* 0x000fc0000383ffff */
[----:B------:R-:W-:-:S00]  /*0150*/  NOP ;  /* 0x0000000000007918 */ /* 0x000fc00000000000 */
        /* <DEDUP_REMOVED lines=10> */
.L_x_1:


//--------------------- .nv.shared.reserved.0     --------------------------
	.section	.nv.shared.reserved.0,"aw",@nobits
	.weak		__nv_reservedSMEM_offset_0_alias
	.size		__nv_reservedSMEM_offset_0_alias, 0, 64
	.other		__nv_reservedSMEM_offset_0_alias,@"STO_CUDA_RESERVED_SHARED STV_DEFAULT"
__nv_reservedSMEM_offset_0_alias:
	.zero		0
	.zero		64


//--------------------- .nv.constant0._Z6vecaddiPKfS0_Pf --------------------------
	.section	.nv.constant0._Z6vecaddiPKfS0_Pf,"a",@progbits
	.sectionflags	@""
	.align	4
.nv.constant0._Z6vecaddiPKfS0_Pf:
	.zero		928


//--------------------- SYMBOLS --------------------------

	.type		.nv.reservedSmem.offset0,@object
	.size		.nv.reservedSmem.offset0,0x4
